//
// Generated by NVIDIA NVVM Compiler
//
// Compiler Build ID: CL-36424714
// Cuda compilation tools, release 13.0, V13.0.88
// Based on NVVM 20.0.0
//

.version 9.0
.target sm_100
.address_size 64

	// .globl	_Z10geluKernelPfS_i

.visible .entry _Z10geluKernelPfS_i(
	.param .u64 .ptr .align 1 _Z10geluKernelPfS_i_param_0,
	.param .u64 .ptr .align 1 _Z10geluKernelPfS_i_param_1,
	.param .u32 _Z10geluKernelPfS_i_param_2
)
{
	.reg .pred 	%p<4>;
	.reg .b32 	%r<6>;
	.reg .b32 	%f<24>;
	.reg .b64 	%rd<8>;

	ld.param.u64 	%rd1, [_Z10geluKernelPfS_i_param_0];
	ld.param.u64 	%rd2, [_Z10geluKernelPfS_i_param_1];
	ld.param.u32 	%r2, [_Z10geluKernelPfS_i_param_2];
	mov.u32 	%r3, %ctaid.x;
	mov.u32 	%r4, %ntid.x;
	mov.u32 	%r5, %tid.x;
	mad.lo.s32 	%r1, %r3, %r4, %r5;
	setp.ge.s32 	%p1, %r1, %r2;
	@%p1 bra 	$L__BB0_2;
	cvta.to.global.u64 	%rd3, %rd2;
	cvta.to.global.u64 	%rd4, %rd1;
	mul.wide.s32 	%rd5, %r1, 4;
	add.s64 	%rd6, %rd3, %rd5;
	ld.global.f32 	%f1, [%rd6];
	mul.f32 	%f2, %f1, 0f3F000000;
	mul.f32 	%f3, %f1, 0f3D372713;
	mul.f32 	%f4, %f1, %f3;
	fma.rn.f32 	%f5, %f1, %f4, %f1;
	mul.f32 	%f6, %f5, 0f3F4C4229;
	abs.f32 	%f7, %f6;
	mul.f32 	%f8, %f7, 0f4038AA3B;
	ex2.approx.ftz.f32 	%f9, %f8;
	add.f32 	%f10, %f9, 0f3F800000;
	rcp.approx.ftz.f32 	%f11, %f10;
	fma.rn.f32 	%f12, %f11, 0fC0000000, 0f3F800000;
	setp.ge.f32 	%p2, %f7, 0f41102CB4;
	selp.f32 	%f13, 0f3F800000, %f12, %p2;
	copysign.f32 	%f14, %f6, %f13;
	mul.f32 	%f15, %f6, %f6;
	fma.rn.f32 	%f16, %f15, 0f3C80F082, 0fBD563CAE;
	fma.rn.f32 	%f17, %f16, %f15, 0f3E085941;
	fma.rn.f32 	%f18, %f17, %f15, 0fBEAAA9ED;
	fma.rn.f32 	%f19, %f18, %f15, 0f00000000;
	fma.rn.f32 	%f20, %f19, %f6, %f6;
	setp.ge.f32 	%p3, %f7, 0f3F19999A;
	selp.f32 	%f21, %f14, %f20, %p3;
	add.f32 	%f22, %f21, 0f3F800000;
	mul.f32 	%f23, %f2, %f22;
	add.s64 	%rd7, %rd4, %rd5;
	st.global.f32 	[%rd7], %f23;
$L__BB0_2:
	ret;

}


// ===== COMPILED SASS (sm_100) =====

	.target	sm_100

	.elftype	@"ET_EXEC"


//--------------------- .note.nv.tkinfo           --------------------------
	.section	.note.nv.tkinfo,"",@"SHT_NOTE"
	.sectionflags	@"SHF_NOTE_NV_TKINFO"
	.tkinfo
        /*0018*/ 	.word	0x00000002
        /*0030*/ 	.string	""
        /*0030*/ 	.string	"ptxas"
        /*0030*/ 	.string	"Cuda compilation tools, release 13.0, V13.0.88"
        /*0030*/ 	.string	"Build cuda_13.0.r13.0/compiler.36424714_0"
        /*0030*/ 	.string	"-arch sm_100 -m 64 "



//--------------------- .note.nv.cuinfo           --------------------------
	.section	.note.nv.cuinfo,"",@"SHT_NOTE"
	.sectionflags	@"SHF_NOTE_NV_CUINFO"
        /*0018*/ 	.short	0x0002
        /*001a*/ 	.short	0x0064
        /*001c*/ 	.short	0x0082
	.zero		2


//--------------------- .nv.info                  --------------------------
	.section	.nv.info,"",@"SHT_CUDA_INFO"
	.align	4


	//----- nvinfo : EIATTR_REGCOUNT
	.align		4
        /*0000*/ 	.byte	0x04, 0x2f
        /*0002*/ 	.short	(.L_1 - .L_0)
	.align		4
.L_0:
        /*0004*/ 	.word	index@(_Z10geluKernelPfS_i)
        /*0008*/ 	.word	0x0000000e


	//----- nvinfo : EIATTR_FRAME_SIZE
	.align		4
.L_1:
        /*000c*/ 	.byte	0x04, 0x11
        /*000e*/ 	.short	(.L_3 - .L_2)
	.align		4
.L_2:
        /*0010*/ 	.word	index@(_Z10geluKernelPfS_i)
        /*0014*/ 	.word	0x00000000


	//----- nvinfo : EIATTR_MIN_STACK_SIZE
	.align		4
.L_3:
        /*0018*/ 	.byte	0x04, 0x12
        /*001a*/ 	.short	(.L_5 - .L_4)
	.align		4
.L_4:
        /*001c*/ 	.word	index@(_Z10geluKernelPfS_i)
        /*0020*/ 	.word	0x00000000
.L_5:


//--------------------- .nv.compat                --------------------------
	.section	.nv.compat,"",@"SHT_CUDA_COMPAT_INFO"
	.align	4
        /*0000*/ 	.byte	0x02, 0x09, 0x00, 0x00, 0x02, 0x02, 0x01, 0x00, 0x02, 0x05, 0x05, 0x00, 0x03, 0x07, 0x01, 0x01
        /*0010*/ 	.byte	0x02, 0x03, 0x00, 0x00, 0x02, 0x06, 0x01, 0x00, 0x04, 0x0b, 0x08, 0x00, 0x01, 0x00, 0x00, 0x00
        /*0020*/ 	.byte	0x00, 0x00, 0x00, 0x00


//--------------------- .nv.info._Z10geluKernelPfS_i --------------------------
	.section	.nv.info._Z10geluKernelPfS_i,"",@"SHT_CUDA_INFO"
	.sectionflags	@""
	.align	4


	//----- nvinfo : EIATTR_CUDA_API_VERSION
	.align		4
        /*0000*/ 	.byte	0x04, 0x37
        /*0002*/ 	.short	(.L_7 - .L_6)
.L_6:
        /*0004*/ 	.word	0x00000082


	//----- nvinfo : EIATTR_KPARAM_INFO
	.align		4
.L_7:
        /*0008*/ 	.byte	0x04, 0x17
        /*000a*/ 	.short	(.L_9 - .L_8)
.L_8:
        /*000c*/ 	.word	0x00000000
        /*0010*/ 	.short	0x0002
        /*0012*/ 	.short	0x0010
        /*0014*/ 	.byte	0x00, 0xf0, 0x11, 0x00


	//----- nvinfo : EIATTR_KPARAM_INFO
	.align		4
.L_9:
        /*0018*/ 	.byte	0x04, 0x17
        /*001a*/ 	.short	(.L_11 - .L_10)
.L_10:
        /*001c*/ 	.word	0x00000000
        /*0020*/ 	.short	0x0001
        /*0022*/ 	.short	0x0008
        /*0024*/ 	.byte	0x00, 0xf5, 0x21, 0x00


	//----- nvinfo : EIATTR_KPARAM_INFO
	.align		4
.L_11:
        /*0028*/ 	.byte	0x04, 0x17
        /*002a*/ 	.short	(.L_13 - .L_12)
.L_12:
        /*002c*/ 	.word	0x00000000
        /*0030*/ 	.short	0x0000
        /*0032*/ 	.short	0x0000
        /*0034*/ 	.byte	0x00, 0xf5, 0x21, 0x00


	//----- nvinfo : EIATTR_SPARSE_MMA_MASK
	.align		4
.L_13:
        /*0038*/ 	.byte	0x03, 0x50
        /*003a*/ 	.short	0x0000


	//----- nvinfo : EIATTR_MAXREG_COUNT
	.align		4
        /*003c*/ 	.byte	0x03, 0x1b
        /*003e*/ 	.short	0x00ff


	//----- nvinfo : EIATTR_MERCURY_ISA_VERSION
	.align		4
        /*0040*/ 	.byte	0x03, 0x5f
        /*0042*/ 	.short	0x0101


	//----- nvinfo : EIATTR_VRC_CTA_INIT_COUNT
	.align		4
        /*0044*/ 	.byte	0x02, 0x4a
	.zero		1
	.zero		1


	//----- nvinfo : EIATTR_EXIT_INSTR_OFFSETS
	.align		4
        /*0048*/ 	.byte	0x04, 0x1c
        /*004a*/ 	.short	(.L_15 - .L_14)


	//   ....[0]....
.L_14:
        /*004c*/ 	.word	0x00000070


	//   ....[1]....
        /*0050*/ 	.word	0x00000270


	//----- nvinfo : EIATTR_CBANK_PARAM_SIZE
	.align		4
.L_15:
        /*0054*/ 	.byte	0x03, 0x19
        /*0056*/ 	.short	0x0014


	//----- nvinfo : EIATTR_PARAM_CBANK
	.align		4
        /*0058*/ 	.byte	0x04, 0x0a
        /*005a*/ 	.short	(.L_17 - .L_16)
	.align		4
.L_16:
        /*005c*/ 	.word	index@(.nv.constant0._Z10geluKernelPfS_i)
        /*0060*/ 	.short	0x0380
        /*0062*/ 	.short	0x0014


	//----- nvinfo : EIATTR_SW_WAR
	.align		4
.L_17:
        /*0064*/ 	.byte	0x04, 0x36
        /*0066*/ 	.short	(.L_19 - .L_18)
.L_18:
        /*0068*/ 	.word	0x00000008
.L_19:


//--------------------- .nv.callgraph             --------------------------
	.section	.nv.callgraph,"",@"SHT_CUDA_CALLGRAPH"
	.align	4
	.sectionentsize	8
	.align		4
        /*0000*/ 	.word	0x00000000
	.align		4
        /*0004*/ 	.word	0xffffffff
	.align		4
        /*0008*/ 	.word	0x00000000
	.align		4
        /*000c*/ 	.word	0xfffffffe
	.align		4
        /*0010*/ 	.word	0x00000000
	.align		4
        /*0014*/ 	.word	0xfffffffd
	.align		4
        /*0018*/ 	.word	0x00000000
	.align		4
        /*001c*/ 	.word	0xfffffffc


//--------------------- .text._Z10geluKernelPfS_i --------------------------
	.section	.text._Z10geluKernelPfS_i,"ax",@progbits
	.align	128
        .global         _Z10geluKernelPfS_i
        .type           _Z10geluKernelPfS_i,@function
        .size           _Z10geluKernelPfS_i,(.L_x_1 - _Z10geluKernelPfS_i)
        .other          _Z10geluKernelPfS_i,@"STO_CUDA_ENTRY STV_DEFAULT"
_Z10geluKernelPfS_i:
.text._Z10geluKernelPfS_i:
[----:B------:R-:W-:Y:S01]  /*0000*/  LDC R1, c[0x0][0x37c] ;  /* 0x0000df00ff017b82 */ /* 0x000fe20000000800 */
[----:B------:R-:W0:Y:S07]  /*0010*/  S2R R0, SR_TID.X ;  /* 0x0000000000007919 */ /* 0x000e2e0000002100 */
[----:B------:R-:W0:Y:S01]  /*0020*/  S2UR UR4, SR_CTAID.X ;  /* 0x00000000000479c3 */ /* 0x000e220000002500 */
[----:B------:R-:W1:Y:S07]  /*0030*/  LDCU UR5, c[0x0][0x390] ;  /* 0x00007200ff0577ac */ /* 0x000e6e0008000800 */
[----:B------:R-:W0:Y:S02]  /*0040*/  LDC R5, c[0x0][0x360] ;  /* 0x0000d800ff057b82 */ /* 0x000e240000000800 */
[----:B0-----:R-:W-:-:S05]  /*0050*/  IMAD R5, R5, UR4, R0 ;  /* 0x0000000405057c24 */ /* 0x001fca000f8e0200 */
[----:B-1----:R-:W-:-:S13]  /*0060*/  ISETP.GE.AND P0, PT, R5, UR5, PT ;  /* 0x0000000505007c0c */ /* 0x002fda000bf06270 */
[----:B------:R-:W-:Y:S05]  /*0070*/  @P0 EXIT ;  /* 0x000000000000094d */ /* 0x000fea0003800000 */
[----:B------:R-:W0:Y:S01]  /*0080*/  LDC.64 R2, c[0x0][0x388] ;  /* 0x0000e200ff027b82 */ /* 0x000e220000000a00 */
[----:B------:R-:W1:Y:S01]  /*0090*/  LDCU.64 UR4, c[0x0][0x358] ;  /* 0x00006b00ff0477ac */ /* 0x000e620008000a00 */
[----:B0-----:R-:W-:-:S05]  /*00a0*/  IMAD.WIDE R2, R5, 0x4, R2 ;  /* 0x0000000405027825 */ /* 0x001fca00078e0202 */
[----:B-1----:R0:W2:Y:S01]  /*00b0*/  LDG.E R4, desc[UR4][R2.64] ;  /* 0x0000000402047981 */ /* 0x0020a2000c1e1900 */
[----:B------:R-:W-:Y:S01]  /*00c0*/  MOV R10, 0x3c80f082 ;  /* 0x3c80f082000a7802 */ /* 0x000fe20000000f00 */
[----:B------:R-:W-:Y:S01]  /*00d0*/  HFMA2 R11, -RZ, RZ, 1.875, 0 ;  /* 0x3f800000ff0b7431 */ /* 0x000fe200000001ff */
[----:B0-----:R-:W0:Y:S02]  /*00e0*/  LDC.64 R2, c[0x0][0x380] ;  /* 0x0000e000ff027b82 */ /* 0x001e240000000a00 */
[----:B0-----:R-:W-:-:S04]  /*00f0*/  IMAD.WIDE R2, R5, 0x4, R2 ;  /* 0x0000000405027825 */ /* 0x001fc800078e0202 */
[----:B--2---:R-:W-:-:S04]  /*0100*/  FMUL R7, R4, 0.044714998453855514526 ;  /* 0x3d37271304077820 */ /* 0x004fc80000400000 */
[----:B------:R-:W-:-:S04]  /*0110*/  FMUL R7, R4, R7 ;  /* 0x0000000704077220 */ /* 0x000fc80000400000 */
[C---:B------:R-:W-:Y:S01]  /*0120*/  FFMA R7, R4.reuse, R7, R4 ;  /* 0x0000000704077223 */ /* 0x040fe20000000004 */
[----:B------:R-:W-:-:S03]  /*0130*/  FMUL R4, R4, 0.5 ;  /* 0x3f00000004047820 */ /* 0x000fc60000400000 */
[----:B------:R-:W-:-:S04]  /*0140*/  FMUL R7, R7, 0.79788452386856079102 ;  /* 0x3f4c422907077820 */ /* 0x000fc80000400000 */
[C---:B------:R-:W-:Y:S01]  /*0150*/  FMUL R0, |R7|.reuse, 2.8853900432586669922 ;  /* 0x4038aa3b07007820 */ /* 0x040fe20000400200 */
[C---:B------:R-:W-:Y:S01]  /*0160*/  FMUL R9, R7.reuse, R7 ;  /* 0x0000000707097220 */ /* 0x040fe20000400000 */
[C---:B------:R-:W-:Y:S02]  /*0170*/  FSETP.GE.AND P1, PT, |R7|.reuse, 0.60000002384185791016, PT ;  /* 0x3f19999a0700780b */ /* 0x040fe40003f26200 */
[----:B------:R-:W-:Y:S01]  /*0180*/  FSETP.GE.AND P0, PT, |R7|, 9.010913848876953125, PT ;  /* 0x41102cb40700780b */ /* 0x000fe20003f06200 */
[C---:B------:R-:W-:Y:S01]  /*0190*/  FFMA R10, R9.reuse, R10, -0.052303962409496307373 ;  /* 0xbd563cae090a7423 */ /* 0x040fe2000000000a */
[----:B------:R-:W0:Y:S02]  /*01a0*/  MUFU.EX2 R0, R0 ;  /* 0x0000000000007308 */ /* 0x000e240000000800 */
[----:B0-----:R-:W-:Y:S01]  /*01b0*/  FADD R6, R0, 1 ;  /* 0x3f80000000067421 */ /* 0x001fe20000000000 */
[----:B------:R-:W-:-:S04]  /*01c0*/  FFMA R0, R9, R10, 0.1331529766321182251 ;  /* 0x3e08594109007423 */ /* 0x000fc8000000000a */
[C---:B------:R-:W-:Y:S01]  /*01d0*/  FFMA R0, R9.reuse, R0, -0.33332768082618713379 ;  /* 0xbeaaa9ed09007423 */ /* 0x040fe20000000000 */
[----:B------:R-:W0:Y:S03]  /*01e0*/  MUFU.RCP R6, R6 ;  /* 0x0000000600067308 */ /* 0x000e260000001000 */
[----:B------:R-:W-:Y:S01]  /*01f0*/  FFMA R0, R9, R0, RZ ;  /* 0x0000000009007223 */ /* 0x000fe200000000ff */
[----:B0-----:R-:W-:-:S05]  /*0200*/  FFMA R8, R6, -2, R11 ;  /* 0xc000000006087823 */ /* 0x001fca000000000b */
[----:B------:R-:W-:-:S04]  /*0210*/  FSEL R8, R8, 1, !P0 ;  /* 0x3f80000008087808 */ /* 0x000fc80004000000 */
[--C-:B------:R-:W-:Y:S01]  /*0220*/  LOP3.LUT R8, R8, 0x80000000, R7.reuse, 0xb8, !PT ;  /* 0x8000000008087812 */ /* 0x100fe200078eb807 */
[----:B------:R-:W-:-:S04]  /*0230*/  @!P1 FFMA R8, R7, R0, R7 ;  /* 0x0000000007089223 */ /* 0x000fc80000000007 */
[----:B------:R-:W-:-:S04]  /*0240*/  FADD R7, R8, 1 ;  /* 0x3f80000008077421 */ /* 0x000fc80000000000 */
[----:B------:R-:W-:-:S05]  /*0250*/  FMUL R7, R4, R7 ;  /* 0x0000000704077220 */ /* 0x000fca0000400000 */
[----:B------:R-:W-:Y:S01]  /*0260*/  STG.E desc[UR4][R2.64], R7 ;  /* 0x0000000702007986 */ /* 0x000fe2000c101904 */
[----:B------:R-:W-:Y:S05]  /*0270*/  EXIT ;  /* 0x000000000000794d */ /* 0x000fea0003800000 */
.L_x_0:
[----:B------:R-:W-:-:S00]  /*0280*/  BRA `(.L_x_0) ;  /* 0xfffffffc00fc7947 */ /* 0x000fc0000383ffff */
[----:B------:R-:W-:-:S00]  /*0290*/  NOP ;  /* 0x0000000000007918 */ /* 0x000fc00000000000 */
        /* <DEDUP_REMOVED lines=14> */
.L_x_1:


//--------------------- .nv.shared.reserved.0     --------------------------
	.section	.nv.shared.reserved.0,"aw",@nobits
	.weak		__nv_reservedSMEM_offset_0_alias
	.size		__nv_reservedSMEM_offset_0_alias, 0, 64
	.other		__nv_reservedSMEM_offset_0_alias,@"STO_CUDA_RESERVED_SHARED STV_DEFAULT"
__nv_reservedSMEM_offset_0_alias:
	.zero		0
	.zero		64


//--------------------- .nv.constant0._Z10geluKernelPfS_i --------------------------
	.section	.nv.constant0._Z10geluKernelPfS_i,"a",@progbits
	.sectionflags	@""
	.align	4
.nv.constant0._Z10geluKernelPfS_i:
	.zero		916


//--------------------- SYMBOLS --------------------------

	.type		.nv.reservedSmem.offset0,@object
	.size		.nv.reservedSmem.offset0,0x4
